	.headerflags	@"EF_CUDA_TEXMODE_UNIFIED EF_CUDA_64BIT_ADDRESS EF_CUDA_ACCELERATORS EF_CUDA_SM90 EF_CUDA_VIRTUAL_SM(EF_CUDA_SM90)"
	.elftype	@"ET_EXEC"


//--------------------- .nv.info                  --------------------------
	.section	.nv.info,"",@"SHT_CUDA_INFO"
	.align	4


	//----- nvinfo : EIATTR_REGCOUNT
	.align		4
        /*0000*/ 	.byte	0x04, 0x2f
        /*0002*/ 	.short	(.L_2 - .L_1)
	.align		4
.L_1:
        /*0004*/ 	.word	index@(triton_poi_fused_native_group_norm_relu_16)
        /*0008*/ 	.word	0x00000020


	//----- nvinfo : EIATTR_MIN_STACK_SIZE
	.align		4
.L_2:
        /*000c*/ 	.byte	0x04, 0x12
        /*000e*/ 	.short	(.L_4 - .L_3)
	.align		4
.L_3:
        /*0010*/ 	.word	index@(triton_poi_fused_native_group_norm_relu_16)
        /*0014*/ 	.word	0x00000000


	//----- nvinfo : EIATTR_FRAME_SIZE
	.align		4
.L_4:
        /*0018*/ 	.byte	0x04, 0x11
        /*001a*/ 	.short	(.L_6 - .L_5)
	.align		4
.L_5:
        /*001c*/ 	.word	index@(triton_poi_fused_native_group_norm_relu_16)
        /*0020*/ 	.word	0x00000000


	//----- nvinfo : EIATTR_MIN_STACK_SIZE
	.align		4
.L_6:
        /*0024*/ 	.byte	0x04, 0x12
        /*0026*/ 	.short	(.L_8 - .L_7)
	.align		4
.L_7:
        /*0028*/ 	.word	index@(triton_poi_fused_native_group_norm_relu_16)
        /*002c*/ 	.word	0x00000000
.L_8:


//--------------------- .nv.info.triton_poi_fused_native_group_norm_relu_16 --------------------------
	.section	.nv.info.triton_poi_fused_native_group_norm_relu_16,"",@"SHT_CUDA_INFO"
	.sectionflags	@""
	.align	4


	//----- nvinfo : EIATTR_CUDA_API_VERSION
	.align		4
        /*0000*/ 	.byte	0x04, 0x37
        /*0002*/ 	.short	(.L_10 - .L_9)
.L_9:
        /*0004*/ 	.word	0x0000007c


	//----- nvinfo : EIATTR_KPARAM_INFO
	.align		4
.L_10:
        /*0008*/ 	.byte	0x04, 0x17
        /*000a*/ 	.short	(.L_12 - .L_11)
.L_11:
        /*000c*/ 	.word	0x00000000
        /*0010*/ 	.short	0x0006
        /*0012*/ 	.short	0x0030
        /*0014*/ 	.byte	0x00, 0xf0, 0x11, 0x00


	//----- nvinfo : EIATTR_KPARAM_INFO
	.align		4
.L_12:
        /*0018*/ 	.byte	0x04, 0x17
        /*001a*/ 	.short	(.L_14 - .L_13)
.L_13:
        /*001c*/ 	.word	0x00000000
        /*0020*/ 	.short	0x0005
        /*0022*/ 	.short	0x0028
        /*0024*/ 	.byte	0x00, 0xf4, 0x21, 0x00


	//----- nvinfo : EIATTR_KPARAM_INFO
	.align		4
.L_14:
        /*0028*/ 	.byte	0x04, 0x17
        /*002a*/ 	.short	(.L_16 - .L_15)
.L_15:
        /*002c*/ 	.word	0x00000000
        /*0030*/ 	.short	0x0004
        /*0032*/ 	.short	0x0020
        /*0034*/ 	.byte	0x00, 0xf4, 0x21, 0x00


	//----- nvinfo : EIATTR_KPARAM_INFO
	.align		4
.L_16:
        /*0038*/ 	.byte	0x04, 0x17
        /*003a*/ 	.short	(.L_18 - .L_17)
.L_17:
        /*003c*/ 	.word	0x00000000
        /*0040*/ 	.short	0x0003
        /*0042*/ 	.short	0x0018
        /*0044*/ 	.byte	0x00, 0xf4, 0x21, 0x00


	//----- nvinfo : EIATTR_KPARAM_INFO
	.align		4
.L_18:
        /*0048*/ 	.byte	0x04, 0x17
        /*004a*/ 	.short	(.L_20 - .L_19)
.L_19:
        /*004c*/ 	.word	0x00000000
        /*0050*/ 	.short	0x0002
        /*0052*/ 	.short	0x0010
        /*0054*/ 	.byte	0x00, 0xf4, 0x21, 0x00


	//----- nvinfo : EIATTR_KPARAM_INFO
	.align		4
.L_20:
        /*0058*/ 	.byte	0x04, 0x17
        /*005a*/ 	.short	(.L_22 - .L_21)
.L_21:
        /*005c*/ 	.word	0x00000000
        /*0060*/ 	.short	0x0001
        /*0062*/ 	.short	0x0008
        /*0064*/ 	.byte	0x00, 0xf4, 0x21, 0x00


	//----- nvinfo : EIATTR_KPARAM_INFO
	.align		4
.L_22:
        /*0068*/ 	.byte	0x04, 0x17
        /*006a*/ 	.short	(.L_24 - .L_23)
.L_23:
        /*006c*/ 	.word	0x00000000
        /*0070*/ 	.short	0x0000
        /*0072*/ 	.short	0x0000
        /*0074*/ 	.byte	0x00, 0xf4, 0x21, 0x00


	//----- nvinfo : EIATTR_SPARSE_MMA_MASK
	.align		4
.L_24:
        /*0078*/ 	.byte	0x03, 0x50
        /*007a*/ 	.short	0x0000


	//----- nvinfo : EIATTR_MAXREG_COUNT
	.align		4
        /*007c*/ 	.byte	0x03, 0x1b
        /*007e*/ 	.short	0x00ff


	//----- nvinfo : EIATTR_EXIT_INSTR_OFFSETS
	.align		4
        /*0080*/ 	.byte	0x04, 0x1c
        /*0082*/ 	.short	(.L_26 - .L_25)


	//   ....[0]....
.L_25:
        /*0084*/ 	.word	0x00000610


	//----- nvinfo : EIATTR_REQNTID
	.align		4
.L_26:
        /*0088*/ 	.byte	0x04, 0x10
        /*008a*/ 	.short	(.L_28 - .L_27)
.L_27:
        /*008c*/ 	.word	0x00000080
        /*0090*/ 	.word	0x00000001
        /*0094*/ 	.word	0x00000001


	//----- nvinfo : EIATTR_CBANK_PARAM_SIZE
	.align		4
.L_28:
        /*0098*/ 	.byte	0x03, 0x19
        /*009a*/ 	.short	0x0034


	//----- nvinfo : EIATTR_PARAM_CBANK
	.align		4
        /*009c*/ 	.byte	0x04, 0x0a
        /*009e*/ 	.short	(.L_30 - .L_29)
	.align		4
.L_29:
        /*00a0*/ 	.word	index@(.nv.constant0.triton_poi_fused_native_group_norm_relu_16)
        /*00a4*/ 	.short	0x0210
        /*00a6*/ 	.short	0x0034


	//----- nvinfo : EIATTR_SW_WAR
	.align		4
.L_30:
        /*00a8*/ 	.byte	0x04, 0x36
        /*00aa*/ 	.short	(.L_32 - .L_31)
.L_31:
        /*00ac*/ 	.word	0x00000008
.L_32:


//--------------------- .nv.callgraph             --------------------------
	.section	.nv.callgraph,"",@"SHT_CUDA_CALLGRAPH"
	.align	4
	.sectionentsize	8
	.align		4
        /*0000*/ 	.word	0x00000000
	.align		4
        /*0004*/ 	.word	0xffffffff
	.align		4
        /*0008*/ 	.word	0x00000000
	.align		4
        /*000c*/ 	.word	0xfffffffe
	.align		4
        /*0010*/ 	.word	0x00000000
	.align		4
        /*0014*/ 	.word	0xfffffffd
	.align		4
        /*0018*/ 	.word	0x00000000
	.align		4
        /*001c*/ 	.word	0xfffffffc


//--------------------- .nv.constant4             --------------------------
	.section	.nv.constant4,"a",@progbits
	.align	8
	.align		8
.nv.constant4:
        /*0000*/ 	.dword	_$_str


//--------------------- .text.triton_poi_fused_native_group_norm_relu_16 --------------------------
	.section	.text.triton_poi_fused_native_group_norm_relu_16,"ax",@progbits
	.align	128
        .global         triton_poi_fused_native_group_norm_relu_16
        .type           triton_poi_fused_native_group_norm_relu_16,@function
        .size           triton_poi_fused_native_group_norm_relu_16,(.L_x_1 - triton_poi_fused_native_group_norm_relu_16)
        .other          triton_poi_fused_native_group_norm_relu_16,@"STO_CUDA_ENTRY STV_DEFAULT"
triton_poi_fused_native_group_norm_relu_16:
.text.triton_poi_fused_native_group_norm_relu_16:
[----:B------:R-:W-:Y:S01]  /*0000*/  LDC R1, c[0x0][0x28] ;  /* 0x00000a00ff017b82 */ /* 0x000fe20000000800 */
[----:B------:R-:W1:Y:S07]  /*0010*/  S2R R0, SR_TID.X ;  /* 0x0000000000007919 */ /* 0x000e6e0000002100 */
[----:B------:R-:W2:Y:S01]  /*0020*/  LDC.64 R4, c[0x0][0x220] ;  /* 0x00008800ff047b82 */ /* 0x000ea20000000a00 */
[----:B------:R-:W-:Y:S01]  /*0030*/  ULDC.64 UR4, c[0x0][0x208] ;  /* 0x0000820000047ab9 */ /* 0x000fe20000000a00 */
[----:B------:R-:W3:Y:S06]  /*0040*/  S2R R19, SR_CTAID.X ;  /* 0x0000000000137919 */ /* 0x000eec0000002500 */
[----:B------:R-:W4:Y:S08]  /*0050*/  LDC.64 R8, c[0x0][0x218] ;  /* 0x00008600ff087b82 */ /* 0x000f300000000a00 */
[----:B------:R-:W5:Y:S08]  /*0060*/  LDC.64 R14, c[0x0][0x210] ;  /* 0x00008400ff0e7b82 */ /* 0x000f700000000a00 */
[----:B------:R-:W5:Y:S01]  /*0070*/  LDC.64 R2, c[0x0][0x228] ;  /* 0x00008a00ff027b82 */ /* 0x000f620000000a00 */
[----:B-1----:R-:W-:-:S07]  /*0080*/  SHF.L.U32 R0, R0, 0x2, RZ ;  /* 0x0000000200007819 */ /* 0x002fce00000006ff */
[----:B------:R-:W1:Y:S01]  /*0090*/  LDC.64 R12, c[0x0][0x230] ;  /* 0x00008c00ff0c7b82 */ /* 0x000e620000000a00 */
[----:B---3--:R-:W-:Y:S02]  /*00a0*/  SHF.R.S32.HI R6, RZ, 0x15, R19 ;  /* 0x00000015ff067819 */ /* 0x008fe40000011413 */
[----:B------:R-:W-:Y:S02]  /*00b0*/  LOP3.LUT R0, R0, 0x1fc, RZ, 0xc0, !PT ;  /* 0x000001fc00007812 */ /* 0x000fe400078ec0ff */
[----:B------:R-:W-:Y:S02]  /*00c0*/  SGXT R6, R6, 0x1 ;  /* 0x000000010606781a */ /* 0x000fe40000000200 */
[----:B------:R-:W-:-:S04]  /*00d0*/  LEA R19, R19, R0, 0xa ;  /* 0x0000000013137211 */ /* 0x000fc800078e50ff */
[CC--:B------:R-:W-:Y:S02]  /*00e0*/  LEA.HI R0, R6.reuse, R19.reuse, RZ, 0x10 ;  /* 0x0000001306007211 */ /* 0x0c0fe400078f80ff */
[C---:B------:R-:W-:Y:S02]  /*00f0*/  LEA.HI R7, R6.reuse, R19, RZ, 0xc ;  /* 0x0000001306077211 */ /* 0x040fe400078f60ff */
[----:B------:R-:W-:Y:S02]  /*0100*/  SHF.R.S32.HI R29, RZ, 0x10, R0 ;  /* 0x00000010ff1d7819 */ /* 0x000fe40000011400 */
[----:B------:R-:W-:Y:S02]  /*0110*/  IADD3 R0, R19, 0x200, RZ ;  /* 0x0000020013007810 */ /* 0x000fe40007ffe0ff */
[----:B------:R-:W-:Y:S01]  /*0120*/  SHF.R.S32.HI R7, RZ, 0xc, R7 ;  /* 0x0000000cff077819 */ /* 0x000fe20000011407 */
[----:B--2---:R-:W-:Y:S01]  /*0130*/  IMAD.WIDE R20, R29, 0x4, R4 ;  /* 0x000000041d147825 */ /* 0x004fe200078e0204 */
[----:B------:R-:W-:-:S04]  /*0140*/  LEA.HI R11, R6, R0, RZ, 0x10 ;  /* 0x00000000060b7211 */ /* 0x000fc800078f80ff */
[----:B------:R-:W-:Y:S01]  /*0150*/  SHF.R.S32.HI R11, RZ, 0x10, R11 ;  /* 0x00000010ff0b7819 */ /* 0x000fe2000001140b */
[----:B------:R2:W3:Y:S01]  /*0160*/  LDG.E.EL R20, desc[UR4][R20.64] ;  /* 0x0000000414147981 */ /* 0x0004e2000c2e1900 */
[----:B------:R-:W-:Y:S01]  /*0170*/  LEA.HI R10, R7, R7, RZ, 0x7 ;  /* 0x00000007070a7211 */ /* 0x000fe200078f38ff */
[----:B----4-:R-:W-:-:S03]  /*0180*/  IMAD.WIDE R28, R29, 0x4, R8 ;  /* 0x000000041d1c7825 */ /* 0x010fc600078e0208 */
[----:B------:R-:W-:Y:S01]  /*0190*/  LOP3.LUT R16, R10, 0xffffff80, RZ, 0xc0, !PT ;  /* 0xffffff800a107812 */ /* 0x000fe200078ec0ff */
[----:B------:R-:W-:Y:S01]  /*01a0*/  IMAD.WIDE R26, R11, 0x4, R4 ;  /* 0x000000040b1a7825 */ /* 0x000fe200078e0204 */
[----:B------:R-:W-:Y:S01]  /*01b0*/  LEA.HI R10, R6, R0, RZ, 0xc ;  /* 0x00000000060a7211 */ /* 0x000fe200078f60ff */
[----:B------:R-:W4:Y:S01]  /*01c0*/  LDG.E.EL R18, desc[UR4][R28.64] ;  /* 0x000000041c127981 */ /* 0x000f22000c2e1900 */
[----:B------:R-:W-:Y:S01]  /*01d0*/  IADD3 R17, R7, -R16, RZ ;  /* 0x8000001007117210 */ /* 0x000fe20007ffe0ff */
[----:B-----5:R-:W-:Y:S02]  /*01e0*/  IMAD.WIDE R14, R19, 0x4, R14 ;  /* 0x00000004130e7825 */ /* 0x020fe400078e020e */
[----:B------:R5:W4:Y:S01]  /*01f0*/  LDG.E.EL R0, desc[UR4][R26.64] ;  /* 0x000000041a007981 */ /* 0x000b22000c2e1900 */
[----:B------:R-:W-:Y:S01]  /*0200*/  SHF.R.S32.HI R10, RZ, 0xc, R10 ;  /* 0x0000000cff0a7819 */ /* 0x000fe2000001140a */
[----:B------:R-:W-:Y:S02]  /*0210*/  IMAD.WIDE R24, R11, 0x4, R8 ;  /* 0x000000040b187825 */ /* 0x000fe400078e0208 */
[----:B------:R-:W4:Y:S01]  /*0220*/  LDG.E.128 R4, desc[UR4][R14.64] ;  /* 0x000000040e047981 */ /* 0x000f22000c1e1d00 */
[----:B--2---:R-:W-:Y:S01]  /*0230*/  LEA.HI R21, R10, R10, RZ, 0x7 ;  /* 0x0000000a0a157211 */ /* 0x004fe200078f38ff */
[----:B0-----:R-:W-:-:S02]  /*0240*/  IMAD.WIDE R22, R17, 0x4, R2 ;  /* 0x0000000411167825 */ /* 0x001fc400078e0202 */
[----:B------:R-:W2:Y:S01]  /*0250*/  LDG.E.EL R24, desc[UR4][R24.64] ;  /* 0x0000000418187981 */ /* 0x000ea2000c2e1900 */
[----:B------:R-:W-:Y:S01]  /*0260*/  LOP3.LUT R21, R21, 0xffffff80, RZ, 0xc0, !PT ;  /* 0xffffff8015157812 */ /* 0x000fe200078ec0ff */
[----:B-1----:R-:W-:Y:S02]  /*0270*/  IMAD.WIDE R16, R17, 0x4, R12 ;  /* 0x0000000411107825 */ /* 0x002fe400078e020c */
[----:B------:R-:W2:Y:S01]  /*0280*/  LDG.E.EL R22, desc[UR4][R22.64] ;  /* 0x0000000416167981 */ /* 0x000ea2000c2e1900 */
[----:B------:R-:W-:-:S03]  /*0290*/  IADD3 R21, R10, -R21, RZ ;  /* 0x800000150a157210 */ /* 0x000fc60007ffe0ff */
[----:B------:R0:W2:Y:S02]  /*02a0*/  LDG.E.128 R8, desc[UR4][R14.64+0x800] ;  /* 0x000800040e087981 */ /* 0x0000a4000c1e1d00 */
[C---:B-----5:R-:W-:Y:S02]  /*02b0*/  IMAD.WIDE R26, R21.reuse, 0x4, R2 ;  /* 0x00000004151a7825 */ /* 0x060fe400078e0202 */
[----:B------:R-:W5:Y:S02]  /*02c0*/  LDG.E.EL R17, desc[UR4][R16.64] ;  /* 0x0000000410117981 */ /* 0x000f64000c2e1900 */
[----:B------:R-:W-:Y:S02]  /*02d0*/  IMAD.WIDE R12, R21, 0x4, R12 ;  /* 0x00000004150c7825 */ /* 0x000fe400078e020c */
[----:B------:R-:W5:Y:S04]  /*02e0*/  LDG.E.EL R26, desc[UR4][R26.64] ;  /* 0x000000041a1a7981 */ /* 0x000f68000c2e1900 */
[----:B------:R1:W5:Y:S01]  /*02f0*/  LDG.E.EL R13, desc[UR4][R12.64] ;  /* 0x000000040c0d7981 */ /* 0x000362000c2e1900 */
[----:B------:R-:W-:-:S10]  /*0300*/  HFMA2.MMA R3, -RZ, RZ, 0.46875, 0 ;  /* 0x37800000ff037435 */ /* 0x000fd400000001ff */
[----:B---3--:R-:W-:-:S06]  /*0310*/  FFMA R20, R20, R3, 9.9999997473787516356e-06 ;  /* 0x3727c5ac14147423 */ /* 0x008fcc0000000003 */
[----:B------:R-:W3:Y:S01]  /*0320*/  MUFU.RSQ R20, R20 ;  /* 0x0000001400147308 */ /* 0x000ee20000001400 */
[----:B----4-:R-:W-:Y:S02]  /*0330*/  FFMA R0, R0, R3, 9.9999997473787516356e-06 ;  /* 0x3727c5ac00007423 */ /* 0x010fe40000000003 */
[----:B------:R-:W4:Y:S05]  /*0340*/  LDC.64 R2, c[0x0][0x238] ;  /* 0x00008e00ff027b82 */ /* 0x000f2a0000000a00 */
[----:B------:R-:W5:Y:S01]  /*0350*/  MUFU.RSQ R0, R0 ;  /* 0x0000000000007308 */ /* 0x000f620000001400 */
[--C-:B------:R-:W-:Y:S01]  /*0360*/  FADD R21, R4, -R18.reuse ;  /* 0x8000001204157221 */ /* 0x100fe20000000000 */
[--C-:B------:R-:W-:Y:S01]  /*0370*/  FADD R5, R5, -R18.reuse ;  /* 0x8000001205057221 */ /* 0x100fe20000000000 */
[--C-:B0-----:R-:W-:Y:S01]  /*0380*/  FADD R15, R6, -R18.reuse ;  /* 0x80000012060f7221 */ /* 0x101fe20000000000 */
[----:B------:R-:W-:Y:S01]  /*0390*/  FADD R7, R7, -R18 ;  /* 0x8000001207077221 */ /* 0x000fe20000000000 */
[C---:B---3--:R-:W-:Y:S01]  /*03a0*/  FMUL R4, R20.reuse, R21 ;  /* 0x0000001514047220 */ /* 0x048fe20000400000 */
[C---:B-1----:R-:W-:Y:S01]  /*03b0*/  FMUL R12, R20.reuse, R5 ;  /* 0x00000005140c7220 */ /* 0x042fe20000400000 */
[C---:B------:R-:W-:Y:S01]  /*03c0*/  FMUL R6, R20.reuse, R15 ;  /* 0x0000000f14067220 */ /* 0x040fe20000400000 */
[----:B------:R-:W-:Y:S01]  /*03d0*/  FMUL R20, R20, R7 ;  /* 0x0000000714147220 */ /* 0x000fe20000400000 */
[--C-:B--2---:R-:W-:Y:S01]  /*03e0*/  FADD R7, R8, -R24.reuse ;  /* 0x8000001808077221 */ /* 0x104fe20000000000 */
[--C-:B------:R-:W-:Y:S01]  /*03f0*/  FADD R9, R9, -R24.reuse ;  /* 0x8000001809097221 */ /* 0x100fe20000000000 */
[--C-:B------:R-:W-:Y:S01]  /*0400*/  FADD R15, R10, -R24.reuse ;  /* 0x800000180a0f7221 */ /* 0x100fe20000000000 */
[----:B------:R-:W-:Y:S01]  /*0410*/  FADD R11, R11, -R24 ;  /* 0x800000180b0b7221 */ /* 0x000fe20000000000 */
[--C-:B-----5:R-:W-:Y:S01]  /*0420*/  FFMA R20, R22, R20, R17.reuse ;  /* 0x0000001416147223 */ /* 0x120fe20000000011 */
[C---:B------:R-:W-:Y:S01]  /*0430*/  FMUL R7, R0.reuse, R7 ;  /* 0x0000000700077220 */ /* 0x040fe20000400000 */
[C---:B------:R-:W-:Y:S01]  /*0440*/  FMUL R10, R0.reuse, R9 ;  /* 0x00000009000a7220 */ /* 0x040fe20000400000 */
[C---:B------:R-:W-:Y:S01]  /*0450*/  FMUL R8, R0.reuse, R15 ;  /* 0x0000000f00087220 */ /* 0x040fe20000400000 */
[----:B------:R-:W-:Y:S01]  /*0460*/  FMUL R0, R0, R11 ;  /* 0x0000000b00007220 */ /* 0x000fe20000400000 */
[C-C-:B------:R-:W-:Y:S01]  /*0470*/  FFMA R4, R22.reuse, R4, R17.reuse ;  /* 0x0000000416047223 */ /* 0x140fe20000000011 */
[C-C-:B------:R-:W-:Y:S01]  /*0480*/  FFMA R5, R22.reuse, R12, R17.reuse ;  /* 0x0000000c16057223 */ /* 0x140fe20000000011 */
[----:B------:R-:W-:Y:S01]  /*0490*/  FFMA R6, R22, R6, R17 ;  /* 0x0000000616067223 */ /* 0x000fe20000000011 */
[C-C-:B------:R-:W-:Y:S01]  /*04a0*/  FFMA R9, R26.reuse, R7, R13.reuse ;  /* 0x000000071a097223 */ /* 0x140fe2000000000d */
[C-C-:B------:R-:W-:Y:S01]  /*04b0*/  FFMA R10, R26.reuse, R10, R13.reuse ;  /* 0x0000000a1a0a7223 */ /* 0x140fe2000000000d */
[C-C-:B------:R-:W-:Y:S01]  /*04c0*/  FFMA R8, R26.reuse, R8, R13.reuse ;  /* 0x000000081a087223 */ /* 0x140fe2000000000d */
[----:B------:R-:W-:Y:S01]  /*04d0*/  FFMA R0, R26, R0, R13 ;  /* 0x000000001a007223 */ /* 0x000fe2000000000d */
[----:B------:R-:W-:-:S02]  /*04e0*/  FSETP.GEU.AND P6, PT, R20, RZ, PT ;  /* 0x000000ff1400720b */ /* 0x000fc40003fce000 */
[----:B------:R-:W-:Y:S02]  /*04f0*/  FSETP.GEU.AND P0, PT, R6, RZ, PT ;  /* 0x000000ff0600720b */ /* 0x000fe40003f0e000 */
[----:B------:R-:W-:Y:S02]  /*0500*/  SEL R7, R20, RZ, P6 ;  /* 0x000000ff14077207 */ /* 0x000fe40003000000 */
[----:B------:R-:W-:Y:S02]  /*0510*/  FSETP.GEU.AND P1, PT, R5, RZ, PT ;  /* 0x000000ff0500720b */ /* 0x000fe40003f2e000 */
[----:B------:R-:W-:Y:S02]  /*0520*/  FSETP.GEU.AND P2, PT, R4, RZ, PT ;  /* 0x000000ff0400720b */ /* 0x000fe40003f4e000 */
[----:B------:R-:W-:Y:S02]  /*0530*/  FSETP.GEU.AND P3, PT, R0, RZ, PT ;  /* 0x000000ff0000720b */ /* 0x000fe40003f6e000 */
[----:B------:R-:W-:-:S02]  /*0540*/  FSETP.GEU.AND P4, PT, R8, RZ, PT ;  /* 0x000000ff0800720b */ /* 0x000fc40003f8e000 */
[----:B------:R-:W-:Y:S02]  /*0550*/  FSETP.GEU.AND P5, PT, R10, RZ, PT ;  /* 0x000000ff0a00720b */ /* 0x000fe40003fae000 */
[----:B------:R-:W-:Y:S01]  /*0560*/  FSETP.GEU.AND P6, PT, R9, RZ, PT ;  /* 0x000000ff0900720b */ /* 0x000fe20003fce000 */
[----:B----4-:R-:W-:Y:S01]  /*0570*/  IMAD.WIDE R2, R19, 0x4, R2 ;  /* 0x0000000413027825 */ /* 0x010fe200078e0202 */
[----:B------:R-:W-:Y:S02]  /*0580*/  SEL R6, R6, RZ, P0 ;  /* 0x000000ff06067207 */ /* 0x000fe40000000000 */
[----:B------:R-:W-:Y:S02]  /*0590*/  SEL R5, R5, RZ, P1 ;  /* 0x000000ff05057207 */ /* 0x000fe40000800000 */
[----:B------:R-:W-:Y:S02]  /*05a0*/  SEL R4, R4, RZ, P2 ;  /* 0x000000ff04047207 */ /* 0x000fe40001000000 */
[----:B------:R-:W-:-:S02]  /*05b0*/  SEL R15, R0, RZ, P3 ;  /* 0x000000ff000f7207 */ /* 0x000fc40001800000 */
[----:B------:R-:W-:Y:S02]  /*05c0*/  SEL R14, R8, RZ, P4 ;  /* 0x000000ff080e7207 */ /* 0x000fe40002000000 */
[----:B------:R-:W-:Y:S02]  /*05d0*/  SEL R13, R10, RZ, P5 ;  /* 0x000000ff0a0d7207 */ /* 0x000fe40002800000 */
[----:B------:R-:W-:Y:S01]  /*05e0*/  SEL R12, R9, RZ, P6 ;  /* 0x000000ff090c7207 */ /* 0x000fe20003000000 */
[----:B------:R-:W-:Y:S04]  /*05f0*/  STG.E.128 desc[UR4][R2.64], R4 ;  /* 0x0000000402007986 */ /* 0x000fe8000c101d04 */
[----:B------:R-:W-:Y:S01]  /*0600*/  STG.E.128 desc[UR4][R2.64+0x800], R12 ;  /* 0x0008000c02007986 */ /* 0x000fe2000c101d04 */
[----:B------:R-:W-:Y:S05]  /*0610*/  EXIT ;  /* 0x000000000000794d */ /* 0x000fea0003800000 */
.L_x_0:
[----:B------:R-:W-:-:S00]  /*0620*/  BRA `(.L_x_0) ;  /* 0xfffffffc00fc7947 */ /* 0x000fc0000383ffff */
[----:B------:R-:W-:-:S00]  /*0630*/  NOP ;  /* 0x0000000000007918 */ /* 0x000fc00000000000 */
        /* <DEDUP_REMOVED lines=12> */
.L_x_1:


//--------------------- .nv.global.init           --------------------------
	.section	.nv.global.init,"aw",@progbits
.nv.global.init:
	.type		_$_str,@object
	.size		_$_str,(.L_0 - _$_str)
_$_str:
        /*0000*/ 	.byte	0x5f, 0x5f, 0x43, 0x55, 0x44, 0x41, 0x5f, 0x46, 0x54, 0x5a, 0x00
.L_0:


//--------------------- .nv.constant0.triton_poi_fused_native_group_norm_relu_16 --------------------------
	.section	.nv.constant0.triton_poi_fused_native_group_norm_relu_16,"a",@progbits
	.sectionflags	@""
	.align	4
.nv.constant0.triton_poi_fused_native_group_norm_relu_16:
	.zero		580
